	.headerflags	@"EF_CUDA_TEXMODE_UNIFIED EF_CUDA_64BIT_ADDRESS EF_CUDA_ACCELERATORS EF_CUDA_SM90 EF_CUDA_VIRTUAL_SM(EF_CUDA_SM90)"
	.elftype	@"ET_EXEC"


//--------------------- .nv.info                  --------------------------
	.section	.nv.info,"",@"SHT_CUDA_INFO"
	.align	4


	//----- nvinfo : EIATTR_REGCOUNT
	.align		4
        /*0000*/ 	.byte	0x04, 0x2f
        /*0002*/ 	.short	(.L_1 - .L_0)
	.align		4
.L_0:
        /*0004*/ 	.word	index@(triton_poi_fused_addmm_relu_2)
        /*0008*/ 	.word	0x0000000c


	//----- nvinfo : EIATTR_MIN_STACK_SIZE
	.align		4
.L_1:
        /*000c*/ 	.byte	0x04, 0x12
        /*000e*/ 	.short	(.L_3 - .L_2)
	.align		4
.L_2:
        /*0010*/ 	.word	index@(triton_poi_fused_addmm_relu_2)
        /*0014*/ 	.word	0x00000000


	//----- nvinfo : EIATTR_FRAME_SIZE
	.align		4
.L_3:
        /*0018*/ 	.byte	0x04, 0x11
        /*001a*/ 	.short	(.L_5 - .L_4)
	.align		4
.L_4:
        /*001c*/ 	.word	index@(triton_poi_fused_addmm_relu_2)
        /*0020*/ 	.word	0x00000000


	//----- nvinfo : EIATTR_MIN_STACK_SIZE
	.align		4
.L_5:
        /*0024*/ 	.byte	0x04, 0x12
        /*0026*/ 	.short	(.L_7 - .L_6)
	.align		4
.L_6:
        /*0028*/ 	.word	index@(triton_poi_fused_addmm_relu_2)
        /*002c*/ 	.word	0x00000000
.L_7:


//--------------------- .nv.info.triton_poi_fused_addmm_relu_2 --------------------------
	.section	.nv.info.triton_poi_fused_addmm_relu_2,"",@"SHT_CUDA_INFO"
	.sectionflags	@""
	.align	4


	//----- nvinfo : EIATTR_CUDA_API_VERSION
	.align		4
        /*0000*/ 	.byte	0x04, 0x37
        /*0002*/ 	.short	(.L_9 - .L_8)
.L_8:
        /*0004*/ 	.word	0x0000007c


	//----- nvinfo : EIATTR_KPARAM_INFO
	.align		4
.L_9:
        /*0008*/ 	.byte	0x04, 0x17
        /*000a*/ 	.short	(.L_11 - .L_10)
.L_10:
        /*000c*/ 	.word	0x00000000
        /*0010*/ 	.short	0x0002
        /*0012*/ 	.short	0x0010
        /*0014*/ 	.byte	0x00, 0xf0, 0x11, 0x00


	//----- nvinfo : EIATTR_KPARAM_INFO
	.align		4
.L_11:
        /*0018*/ 	.byte	0x04, 0x17
        /*001a*/ 	.short	(.L_13 - .L_12)
.L_12:
        /*001c*/ 	.word	0x00000000
        /*0020*/ 	.short	0x0001
        /*0022*/ 	.short	0x0008
        /*0024*/ 	.byte	0x00, 0xf4, 0x21, 0x00


	//----- nvinfo : EIATTR_KPARAM_INFO
	.align		4
.L_13:
        /*0028*/ 	.byte	0x04, 0x17
        /*002a*/ 	.short	(.L_15 - .L_14)
.L_14:
        /*002c*/ 	.word	0x00000000
        /*0030*/ 	.short	0x0000
        /*0032*/ 	.short	0x0000
        /*0034*/ 	.byte	0x00, 0xf4, 0x21, 0x00


	//----- nvinfo : EIATTR_SPARSE_MMA_MASK
	.align		4
.L_15:
        /*0038*/ 	.byte	0x03, 0x50
        /*003a*/ 	.short	0x0000


	//----- nvinfo : EIATTR_MAXREG_COUNT
	.align		4
        /*003c*/ 	.byte	0x03, 0x1b
        /*003e*/ 	.short	0x00ff


	//----- nvinfo : EIATTR_EXIT_INSTR_OFFSETS
	.align		4
        /*0040*/ 	.byte	0x04, 0x1c
        /*0042*/ 	.short	(.L_17 - .L_16)


	//   ....[0]....
.L_16:
        /*0044*/ 	.word	0x00000190


	//----- nvinfo : EIATTR_REQNTID
	.align		4
.L_17:
        /*0048*/ 	.byte	0x04, 0x10
        /*004a*/ 	.short	(.L_19 - .L_18)
.L_18:
        /*004c*/ 	.word	0x00000080
        /*0050*/ 	.word	0x00000001
        /*0054*/ 	.word	0x00000001


	//----- nvinfo : EIATTR_CBANK_PARAM_SIZE
	.align		4
.L_19:
        /*0058*/ 	.byte	0x03, 0x19
        /*005a*/ 	.short	0x0014


	//----- nvinfo : EIATTR_PARAM_CBANK
	.align		4
        /*005c*/ 	.byte	0x04, 0x0a
        /*005e*/ 	.short	(.L_21 - .L_20)
	.align		4
.L_20:
        /*0060*/ 	.word	index@(.nv.constant0.triton_poi_fused_addmm_relu_2)
        /*0064*/ 	.short	0x0210
        /*0066*/ 	.short	0x0014


	//----- nvinfo : EIATTR_SW_WAR
	.align		4
.L_21:
        /*0068*/ 	.byte	0x04, 0x36
        /*006a*/ 	.short	(.L_23 - .L_22)
.L_22:
        /*006c*/ 	.word	0x00000008
.L_23:


//--------------------- .nv.callgraph             --------------------------
	.section	.nv.callgraph,"",@"SHT_CUDA_CALLGRAPH"
	.align	4
	.sectionentsize	8
	.align		4
        /*0000*/ 	.word	0x00000000
	.align		4
        /*0004*/ 	.word	0xffffffff
	.align		4
        /*0008*/ 	.word	0x00000000
	.align		4
        /*000c*/ 	.word	0xfffffffe
	.align		4
        /*0010*/ 	.word	0x00000000
	.align		4
        /*0014*/ 	.word	0xfffffffd
	.align		4
        /*0018*/ 	.word	0x00000000
	.align		4
        /*001c*/ 	.word	0xfffffffc


//--------------------- .text.triton_poi_fused_addmm_relu_2 --------------------------
	.section	.text.triton_poi_fused_addmm_relu_2,"ax",@progbits
	.align	128
        .global         triton_poi_fused_addmm_relu_2
        .type           triton_poi_fused_addmm_relu_2,@function
        .size           triton_poi_fused_addmm_relu_2,(.L_x_1 - triton_poi_fused_addmm_relu_2)
        .other          triton_poi_fused_addmm_relu_2,@"STO_CUDA_ENTRY STV_DEFAULT"
triton_poi_fused_addmm_relu_2:
.text.triton_poi_fused_addmm_relu_2:
[----:B------:R-:W-:Y:S01]  /*0000*/  LDC R1, c[0x0][0x28] ;  /* 0x00000a00ff017b82 */ /* 0x000fe20000000800 */
[----:B------:R-:W1:Y:S07]  /*0010*/  S2R R0, SR_TID.X ;  /* 0x0000000000007919 */ /* 0x000e6e0000002100 */
[----:B------:R-:W2:Y:S01]  /*0020*/  LDC.64 R4, c[0x0][0x218] ;  /* 0x00008600ff047b82 */ /* 0x000ea20000000a00 */
[----:B------:R-:W-:Y:S01]  /*0030*/  ULDC.64 UR4, c[0x0][0x208] ;  /* 0x0000820000047ab9 */ /* 0x000fe20000000a00 */
[----:B------:R-:W3:Y:S06]  /*0040*/  S2R R7, SR_CTAID.X ;  /* 0x0000000000077919 */ /* 0x000eec0000002500 */
[----:B------:R-:W4:Y:S01]  /*0050*/  LDC.64 R2, c[0x0][0x210] ;  /* 0x00008400ff027b82 */ /* 0x000f220000000a00 */
[----:B-1----:R-:W-:Y:S01]  /*0060*/  IMAD.SHL.U32 R0, R0, 0x2, RZ ;  /* 0x0000000200007824 */ /* 0x002fe200078e00ff */
[----:B---3--:R-:W-:-:S04]  /*0070*/  SHF.R.S32.HI R6, RZ, 0x17, R7 ;  /* 0x00000017ff067819 */ /* 0x008fc80000011407 */
[----:B------:R-:W-:-:S05]  /*0080*/  LOP3.LUT R0, R0, 0xfe, RZ, 0xc0, !PT ;  /* 0x000000fe00007812 */ /* 0x000fca00078ec0ff */
[----:B------:R-:W-:Y:S01]  /*0090*/  IMAD R7, R7, 0x100, R0 ;  /* 0x0000010007077824 */ /* 0x000fe200078e0200 */
[----:B------:R-:W-:-:S03]  /*00a0*/  SGXT R0, R6, 0x1 ;  /* 0x000000010600781a */ /* 0x000fc60000000200 */
[----:B----4-:R-:W-:Y:S01]  /*00b0*/  IMAD.WIDE R2, R7, 0x4, R2 ;  /* 0x0000000407027825 */ /* 0x010fe200078e0202 */
[----:B------:R-:W-:-:S04]  /*00c0*/  LEA.HI R0, R0, R7, RZ, 0x6 ;  /* 0x0000000700007211 */ /* 0x000fc800078f30ff */
[----:B------:R-:W-:-:S05]  /*00d0*/  LOP3.LUT R0, R0, 0xffffffc0, RZ, 0xc0, !PT ;  /* 0xffffffc000007812 */ /* 0x000fca00078ec0ff */
[----:B------:R-:W-:Y:S02]  /*00e0*/  IMAD.IADD R9, R7, 0x1, -R0 ;  /* 0x0000000107097824 */ /* 0x000fe400078e0a00 */
[----:B------:R-:W3:Y:S02]  /*00f0*/  LDG.E.64 R6, desc[UR4][R2.64] ;  /* 0x0000000402067981 */ /* 0x000ee4000c1e1b00 */
[----:B--2---:R-:W-:-:S06]  /*0100*/  IMAD.WIDE R4, R9, 0x4, R4 ;  /* 0x0000000409047825 */ /* 0x004fcc00078e0204 */
[----:B------:R-:W3:Y:S02]  /*0110*/  LDG.E.EL.64 R4, desc[UR4][R4.64] ;  /* 0x0000000404047981 */ /* 0x000ee4000c2e1b00 */
[C---:B---3--:R-:W-:Y:S01]  /*0120*/  FSETP.GEU.AND P0, PT, R6.reuse, -R4, PT ;  /* 0x800000040600720b */ /* 0x048fe20003f0e000 */
[----:B------:R-:W-:Y:S01]  /*0130*/  FADD R6, R6, R4 ;  /* 0x0000000406067221 */ /* 0x000fe20000000000 */
[C---:B------:R-:W-:Y:S01]  /*0140*/  FADD R0, R7.reuse, R5 ;  /* 0x0000000507007221 */ /* 0x040fe20000000000 */
[----:B------:R-:W-:-:S03]  /*0150*/  FSETP.GEU.AND P1, PT, R7, -R5, PT ;  /* 0x800000050700720b */ /* 0x000fc60003f2e000 */
[----:B------:R-:W-:Y:S02]  /*0160*/  FSEL R6, R6, RZ, P0 ;  /* 0x000000ff06067208 */ /* 0x000fe40000000000 */
[----:B------:R-:W-:-:S05]  /*0170*/  FSEL R7, R0, RZ, P1 ;  /* 0x000000ff00077208 */ /* 0x000fca0000800000 */
[----:B------:R-:W-:Y:S01]  /*0180*/  STG.E.64 desc[UR4][R2.64], R6 ;  /* 0x0000000602007986 */ /* 0x000fe2000c101b04 */
[----:B------:R-:W-:Y:S05]  /*0190*/  EXIT ;  /* 0x000000000000794d */ /* 0x000fea0003800000 */
.L_x_0:
[----:B------:R-:W-:-:S00]  /*01a0*/  BRA `(.L_x_0) ;  /* 0xfffffffc00fc7947 */ /* 0x000fc0000383ffff */
[----:B------:R-:W-:-:S00]  /*01b0*/  NOP ;  /* 0x0000000000007918 */ /* 0x000fc00000000000 */
        /* <DEDUP_REMOVED lines=12> */
.L_x_1:


//--------------------- .nv.constant0.triton_poi_fused_addmm_relu_2 --------------------------
	.section	.nv.constant0.triton_poi_fused_addmm_relu_2,"a",@progbits
	.sectionflags	@""
	.align	4
.nv.constant0.triton_poi_fused_addmm_relu_2:
	.zero		548
